	.headerflags	@"EF_CUDA_TEXMODE_UNIFIED EF_CUDA_64BIT_ADDRESS EF_CUDA_ACCELERATORS EF_CUDA_SM90 EF_CUDA_VIRTUAL_SM(EF_CUDA_SM90)"
	.elftype	@"ET_EXEC"


//--------------------- .nv.info                  --------------------------
	.section	.nv.info,"",@"SHT_CUDA_INFO"
	.align	4


	//----- nvinfo : EIATTR_REGCOUNT
	.align		4
        /*0000*/ 	.byte	0x04, 0x2f
        /*0002*/ 	.short	(.L_1 - .L_0)
	.align		4
.L_0:
        /*0004*/ 	.word	index@(triton_poi_fused_add_1)
        /*0008*/ 	.word	0x0000000c


	//----- nvinfo : EIATTR_MIN_STACK_SIZE
	.align		4
.L_1:
        /*000c*/ 	.byte	0x04, 0x12
        /*000e*/ 	.short	(.L_3 - .L_2)
	.align		4
.L_2:
        /*0010*/ 	.word	index@(triton_poi_fused_add_1)
        /*0014*/ 	.word	0x00000000


	//----- nvinfo : EIATTR_FRAME_SIZE
	.align		4
.L_3:
        /*0018*/ 	.byte	0x04, 0x11
        /*001a*/ 	.short	(.L_5 - .L_4)
	.align		4
.L_4:
        /*001c*/ 	.word	index@(triton_poi_fused_add_1)
        /*0020*/ 	.word	0x00000000


	//----- nvinfo : EIATTR_MIN_STACK_SIZE
	.align		4
.L_5:
        /*0024*/ 	.byte	0x04, 0x12
        /*0026*/ 	.short	(.L_7 - .L_6)
	.align		4
.L_6:
        /*0028*/ 	.word	index@(triton_poi_fused_add_1)
        /*002c*/ 	.word	0x00000000
.L_7:


//--------------------- .nv.info.triton_poi_fused_add_1 --------------------------
	.section	.nv.info.triton_poi_fused_add_1,"",@"SHT_CUDA_INFO"
	.sectionflags	@""
	.align	4


	//----- nvinfo : EIATTR_CUDA_API_VERSION
	.align		4
        /*0000*/ 	.byte	0x04, 0x37
        /*0002*/ 	.short	(.L_9 - .L_8)
.L_8:
        /*0004*/ 	.word	0x0000007c


	//----- nvinfo : EIATTR_KPARAM_INFO
	.align		4
.L_9:
        /*0008*/ 	.byte	0x04, 0x17
        /*000a*/ 	.short	(.L_11 - .L_10)
.L_10:
        /*000c*/ 	.word	0x00000000
        /*0010*/ 	.short	0x0002
        /*0012*/ 	.short	0x0010
        /*0014*/ 	.byte	0x00, 0xf0, 0x11, 0x00


	//----- nvinfo : EIATTR_KPARAM_INFO
	.align		4
.L_11:
        /*0018*/ 	.byte	0x04, 0x17
        /*001a*/ 	.short	(.L_13 - .L_12)
.L_12:
        /*001c*/ 	.word	0x00000000
        /*0020*/ 	.short	0x0001
        /*0022*/ 	.short	0x0008
        /*0024*/ 	.byte	0x00, 0xf4, 0x21, 0x00


	//----- nvinfo : EIATTR_KPARAM_INFO
	.align		4
.L_13:
        /*0028*/ 	.byte	0x04, 0x17
        /*002a*/ 	.short	(.L_15 - .L_14)
.L_14:
        /*002c*/ 	.word	0x00000000
        /*0030*/ 	.short	0x0000
        /*0032*/ 	.short	0x0000
        /*0034*/ 	.byte	0x00, 0xf4, 0x21, 0x00


	//----- nvinfo : EIATTR_SPARSE_MMA_MASK
	.align		4
.L_15:
        /*0038*/ 	.byte	0x03, 0x50
        /*003a*/ 	.short	0x0000


	//----- nvinfo : EIATTR_MAXREG_COUNT
	.align		4
        /*003c*/ 	.byte	0x03, 0x1b
        /*003e*/ 	.short	0x00ff


	//----- nvinfo : EIATTR_EXIT_INSTR_OFFSETS
	.align		4
        /*0040*/ 	.byte	0x04, 0x1c
        /*0042*/ 	.short	(.L_17 - .L_16)


	//   ....[0]....
.L_16:
        /*0044*/ 	.word	0x00000150


	//   ....[1]....
        /*0048*/ 	.word	0x00000170


	//----- nvinfo : EIATTR_REQNTID
	.align		4
.L_17:
        /*004c*/ 	.byte	0x04, 0x10
        /*004e*/ 	.short	(.L_19 - .L_18)
.L_18:
        /*0050*/ 	.word	0x00000080
        /*0054*/ 	.word	0x00000001
        /*0058*/ 	.word	0x00000001


	//----- nvinfo : EIATTR_CBANK_PARAM_SIZE
	.align		4
.L_19:
        /*005c*/ 	.byte	0x03, 0x19
        /*005e*/ 	.short	0x0014


	//----- nvinfo : EIATTR_PARAM_CBANK
	.align		4
        /*0060*/ 	.byte	0x04, 0x0a
        /*0062*/ 	.short	(.L_21 - .L_20)
	.align		4
.L_20:
        /*0064*/ 	.word	index@(.nv.constant0.triton_poi_fused_add_1)
        /*0068*/ 	.short	0x0210
        /*006a*/ 	.short	0x0014


	//----- nvinfo : EIATTR_SW_WAR
	.align		4
.L_21:
        /*006c*/ 	.byte	0x04, 0x36
        /*006e*/ 	.short	(.L_23 - .L_22)
.L_22:
        /*0070*/ 	.word	0x00000008
.L_23:


//--------------------- .nv.callgraph             --------------------------
	.section	.nv.callgraph,"",@"SHT_CUDA_CALLGRAPH"
	.align	4
	.sectionentsize	8
	.align		4
        /*0000*/ 	.word	0x00000000
	.align		4
        /*0004*/ 	.word	0xffffffff
	.align		4
        /*0008*/ 	.word	0x00000000
	.align		4
        /*000c*/ 	.word	0xfffffffe
	.align		4
        /*0010*/ 	.word	0x00000000
	.align		4
        /*0014*/ 	.word	0xfffffffd
	.align		4
        /*0018*/ 	.word	0x00000000
	.align		4
        /*001c*/ 	.word	0xfffffffc


//--------------------- .text.triton_poi_fused_add_1 --------------------------
	.section	.text.triton_poi_fused_add_1,"ax",@progbits
	.align	128
        .global         triton_poi_fused_add_1
        .type           triton_poi_fused_add_1,@function
        .size           triton_poi_fused_add_1,(.L_x_1 - triton_poi_fused_add_1)
        .other          triton_poi_fused_add_1,@"STO_CUDA_ENTRY STV_DEFAULT"
triton_poi_fused_add_1:
.text.triton_poi_fused_add_1:
[----:B------:R-:W0:Y:S02]  /*0000*/  LDC R1, c[0x0][0x28] ;  /* 0x00000a00ff017b82 */ /* 0x000e240000000800 */
[----:B------:R-:W1:Y:S01]  /*0010*/  S2R R0, SR_TID.X ;  /* 0x0000000000007919 */ /* 0x000e620000002100 */
[----:B------:R-:W2:Y:S01]  /*0020*/  LDC.64 R2, c[0x0][0x210] ;  /* 0x00008400ff027b82 */ /* 0x000ea20000000a00 */
[----:B------:R-:W-:Y:S01]  /*0030*/  ULDC.64 UR4, c[0x0][0x208] ;  /* 0x0000820000047ab9 */ /* 0x000fe20000000a00 */
[----:B------:R-:W3:Y:S06]  /*0040*/  S2R R7, SR_CTAID.X ;  /* 0x0000000000077919 */ /* 0x000eec0000002500 */
[----:B------:R-:W4:Y:S01]  /*0050*/  LDC.64 R4, c[0x0][0x218] ;  /* 0x00008600ff047b82 */ /* 0x000f220000000a00 */
[----:B-1----:R-:W-:-:S02]  /*0060*/  LOP3.LUT R0, R0, 0x7f, RZ, 0xc0, !PT ;  /* 0x0000007f00007812 */ /* 0x002fc400078ec0ff */
[----:B---3--:R-:W-:-:S03]  /*0070*/  SHF.R.S32.HI R6, RZ, 0x18, R7 ;  /* 0x00000018ff067819 */ /* 0x008fc60000011407 */
[----:B------:R-:W-:Y:S01]  /*0080*/  IMAD R7, R7, 0x80, R0 ;  /* 0x0000008007077824 */ /* 0x000fe200078e0200 */
[----:B------:R-:W-:-:S03]  /*0090*/  SGXT R0, R6, 0x1 ;  /* 0x000000010600781a */ /* 0x000fc60000000200 */
[C---:B--2---:R-:W-:Y:S01]  /*00a0*/  IMAD.WIDE R2, R7.reuse, 0x4, R2 ;  /* 0x0000000407027825 */ /* 0x044fe200078e0202 */
[----:B------:R-:W-:Y:S02]  /*00b0*/  ISETP.GE.AND P0, PT, R7, 0x400, PT ;  /* 0x000004000700780c */ /* 0x000fe40003f06270 */
[----:B------:R-:W-:-:S04]  /*00c0*/  LEA.HI R0, R0, R7, RZ, 0x4 ;  /* 0x0000000700007211 */ /* 0x000fc800078f20ff */
[----:B------:R-:W-:-:S05]  /*00d0*/  LOP3.LUT R0, R0, 0xfffffff0, RZ, 0xc0, !PT ;  /* 0xfffffff000007812 */ /* 0x000fca00078ec0ff */
[----:B------:R-:W-:Y:S01]  /*00e0*/  IMAD.IADD R9, R7, 0x1, -R0 ;  /* 0x0000000107097824 */ /* 0x000fe200078e0a00 */
[----:B------:R-:W-:Y:S01]  /*00f0*/  HFMA2.MMA R0, -RZ, RZ, 0, 0 ;  /* 0x00000000ff007435 */ /* 0x000fe200000001ff */
[----:B------:R-:W-:Y:S02]  /*0100*/  IMAD.MOV.U32 R7, RZ, RZ, RZ ;  /* 0x000000ffff077224 */ /* 0x000fe400078e00ff */
[----:B----4-:R-:W-:-:S05]  /*0110*/  IMAD.WIDE R4, R9, 0x4, R4 ;  /* 0x0000000409047825 */ /* 0x010fca00078e0204 */
[----:B------:R-:W2:Y:S04]  /*0120*/  @!P0 LDG.E.EL R7, desc[UR4][R4.64] ;  /* 0x0000000404078981 */ /* 0x000ea8000c2e1900 */
[----:B------:R-:W2:Y:S02]  /*0130*/  @!P0 LDG.E R0, desc[UR4][R2.64] ;  /* 0x0000000402008981 */ /* 0x000ea4000c1e1900 */
[----:B--2---:R-:W-:Y:S01]  /*0140*/  FADD R7, R7, R0 ;  /* 0x0000000007077221 */ /* 0x004fe20000000000 */
[----:B------:R-:W-:Y:S06]  /*0150*/  @P0 EXIT ;  /* 0x000000000000094d */ /* 0x000fec0003800000 */
[----:B------:R-:W-:Y:S01]  /*0160*/  STG.E desc[UR4][R2.64], R7 ;  /* 0x0000000702007986 */ /* 0x000fe2000c101904 */
[----:B------:R-:W-:Y:S05]  /*0170*/  EXIT ;  /* 0x000000000000794d */ /* 0x000fea0003800000 */
.L_x_0:
[----:B------:R-:W-:-:S00]  /*0180*/  BRA `(.L_x_0) ;  /* 0xfffffffc00fc7947 */ /* 0x000fc0000383ffff */
[----:B------:R-:W-:-:S00]  /*0190*/  NOP ;  /* 0x0000000000007918 */ /* 0x000fc00000000000 */
        /* <DEDUP_REMOVED lines=14> */
.L_x_1:


//--------------------- .nv.constant0.triton_poi_fused_add_1 --------------------------
	.section	.nv.constant0.triton_poi_fused_add_1,"a",@progbits
	.sectionflags	@""
	.align	4
.nv.constant0.triton_poi_fused_add_1:
	.zero		548
